//
// Generated by NVIDIA NVVM Compiler
//
// Compiler Build ID: CL-36424714
// Cuda compilation tools, release 13.0, V13.0.88
// Based on NVVM 20.0.0
//

.version 9.0
.target sm_100
.address_size 64

	// .globl	_Z10vector_addPfS_S_i

.visible .entry _Z10vector_addPfS_S_i(
	.param .u64 .ptr .align 1 _Z10vector_addPfS_S_i_param_0,
	.param .u64 .ptr .align 1 _Z10vector_addPfS_S_i_param_1,
	.param .u64 .ptr .align 1 _Z10vector_addPfS_S_i_param_2,
	.param .u32 _Z10vector_addPfS_S_i_param_3
)
{
	.reg .pred 	%p<2>;
	.reg .b32 	%r<6>;
	.reg .b32 	%f<4>;
	.reg .b64 	%rd<11>;

	ld.param.u64 	%rd1, [_Z10vector_addPfS_S_i_param_0];
	ld.param.u64 	%rd2, [_Z10vector_addPfS_S_i_param_1];
	ld.param.u64 	%rd3, [_Z10vector_addPfS_S_i_param_2];
	ld.param.u32 	%r2, [_Z10vector_addPfS_S_i_param_3];
	mov.u32 	%r3, %ctaid.x;
	mov.u32 	%r4, %ntid.x;
	mov.u32 	%r5, %tid.x;
	mad.lo.s32 	%r1, %r3, %r4, %r5;
	setp.gt.s32 	%p1, %r1, %r2;
	@%p1 bra 	$L__BB0_2;
	cvta.to.global.u64 	%rd4, %rd2;
	cvta.to.global.u64 	%rd5, %rd3;
	cvta.to.global.u64 	%rd6, %rd1;
	mul.wide.s32 	%rd7, %r1, 4;
	add.s64 	%rd8, %rd4, %rd7;
	ld.global.f32 	%f1, [%rd8];
	add.s64 	%rd9, %rd5, %rd7;
	ld.global.f32 	%f2, [%rd9];
	add.f32 	%f3, %f1, %f2;
	add.s64 	%rd10, %rd6, %rd7;
	st.global.f32 	[%rd10], %f3;
$L__BB0_2:
	ret;

}


// ===== COMPILED SASS (sm_100) =====

	.target	sm_100

	.elftype	@"ET_EXEC"


//--------------------- .note.nv.tkinfo           --------------------------
	.section	.note.nv.tkinfo,"",@"SHT_NOTE"
	.sectionflags	@"SHF_NOTE_NV_TKINFO"
	.tkinfo
        /*0018*/ 	.word	0x00000002
        /*0030*/ 	.string	""
        /*0030*/ 	.string	"ptxas"
        /*0030*/ 	.string	"Cuda compilation tools, release 13.0, V13.0.88"
        /*0030*/ 	.string	"Build cuda_13.0.r13.0/compiler.36424714_0"
        /*0030*/ 	.string	"-arch sm_100 -m 64 "



//--------------------- .note.nv.cuinfo           --------------------------
	.section	.note.nv.cuinfo,"",@"SHT_NOTE"
	.sectionflags	@"SHF_NOTE_NV_CUINFO"
        /*0018*/ 	.short	0x0002
        /*001a*/ 	.short	0x0064
        /*001c*/ 	.short	0x0082
	.zero		2


//--------------------- .nv.info                  --------------------------
	.section	.nv.info,"",@"SHT_CUDA_INFO"
	.align	4


	//----- nvinfo : EIATTR_REGCOUNT
	.align		4
        /*0000*/ 	.byte	0x04, 0x2f
        /*0002*/ 	.short	(.L_1 - .L_0)
	.align		4
.L_0:
        /*0004*/ 	.word	index@(_Z10vector_addPfS_S_i)
        /*0008*/ 	.word	0x0000000c


	//----- nvinfo : EIATTR_FRAME_SIZE
	.align		4
.L_1:
        /*000c*/ 	.byte	0x04, 0x11
        /*000e*/ 	.short	(.L_3 - .L_2)
	.align		4
.L_2:
        /*0010*/ 	.word	index@(_Z10vector_addPfS_S_i)
        /*0014*/ 	.word	0x00000000


	//----- nvinfo : EIATTR_MIN_STACK_SIZE
	.align		4
.L_3:
        /*0018*/ 	.byte	0x04, 0x12
        /*001a*/ 	.short	(.L_5 - .L_4)
	.align		4
.L_4:
        /*001c*/ 	.word	index@(_Z10vector_addPfS_S_i)
        /*0020*/ 	.word	0x00000000
.L_5:


//--------------------- .nv.compat                --------------------------
	.section	.nv.compat,"",@"SHT_CUDA_COMPAT_INFO"
	.align	4
        /*0000*/ 	.byte	0x02, 0x09, 0x00, 0x00, 0x02, 0x02, 0x01, 0x00, 0x02, 0x05, 0x05, 0x00, 0x03, 0x07, 0x01, 0x01
        /*0010*/ 	.byte	0x02, 0x03, 0x00, 0x00, 0x02, 0x06, 0x01, 0x00, 0x04, 0x0b, 0x08, 0x00, 0x09, 0x00, 0x00, 0x00
        /*0020*/ 	.byte	0x00, 0x00, 0x00, 0x00


//--------------------- .nv.info._Z10vector_addPfS_S_i --------------------------
	.section	.nv.info._Z10vector_addPfS_S_i,"",@"SHT_CUDA_INFO"
	.sectionflags	@""
	.align	4


	//----- nvinfo : EIATTR_CUDA_API_VERSION
	.align		4
        /*0000*/ 	.byte	0x04, 0x37
        /*0002*/ 	.short	(.L_7 - .L_6)
.L_6:
        /*0004*/ 	.word	0x00000082


	//----- nvinfo : EIATTR_KPARAM_INFO
	.align		4
.L_7:
        /*0008*/ 	.byte	0x04, 0x17
        /*000a*/ 	.short	(.L_9 - .L_8)
.L_8:
        /*000c*/ 	.word	0x00000000
        /*0010*/ 	.short	0x0003
        /*0012*/ 	.short	0x0018
        /*0014*/ 	.byte	0x00, 0xf0, 0x11, 0x00


	//----- nvinfo : EIATTR_KPARAM_INFO
	.align		4
.L_9:
        /*0018*/ 	.byte	0x04, 0x17
        /*001a*/ 	.short	(.L_11 - .L_10)
.L_10:
        /*001c*/ 	.word	0x00000000
        /*0020*/ 	.short	0x0002
        /*0022*/ 	.short	0x0010
        /*0024*/ 	.byte	0x00, 0xf5, 0x21, 0x00


	//----- nvinfo : EIATTR_KPARAM_INFO
	.align		4
.L_11:
        /*0028*/ 	.byte	0x04, 0x17
        /*002a*/ 	.short	(.L_13 - .L_12)
.L_12:
        /*002c*/ 	.word	0x00000000
        /*0030*/ 	.short	0x0001
        /*0032*/ 	.short	0x0008
        /*0034*/ 	.byte	0x00, 0xf5, 0x21, 0x00


	//----- nvinfo : EIATTR_KPARAM_INFO
	.align		4
.L_13:
        /*0038*/ 	.byte	0x04, 0x17
        /*003a*/ 	.short	(.L_15 - .L_14)
.L_14:
        /*003c*/ 	.word	0x00000000
        /*0040*/ 	.short	0x0000
        /*0042*/ 	.short	0x0000
        /*0044*/ 	.byte	0x00, 0xf5, 0x21, 0x00


	//----- nvinfo : EIATTR_SPARSE_MMA_MASK
	.align		4
.L_15:
        /*0048*/ 	.byte	0x03, 0x50
        /*004a*/ 	.short	0x0000


	//----- nvinfo : EIATTR_MAXREG_COUNT
	.align		4
        /*004c*/ 	.byte	0x03, 0x1b
        /*004e*/ 	.short	0x00ff


	//----- nvinfo : EIATTR_MERCURY_ISA_VERSION
	.align		4
        /*0050*/ 	.byte	0x03, 0x5f
        /*0052*/ 	.short	0x0101


	//----- nvinfo : EIATTR_VRC_CTA_INIT_COUNT
	.align		4
        /*0054*/ 	.byte	0x02, 0x4a
	.zero		1
	.zero		1


	//----- nvinfo : EIATTR_EXIT_INSTR_OFFSETS
	.align		4
        /*0058*/ 	.byte	0x04, 0x1c
        /*005a*/ 	.short	(.L_17 - .L_16)


	//   ....[0]....
.L_16:
        /*005c*/ 	.word	0x00000070


	//   ....[1]....
        /*0060*/ 	.word	0x00000130


	//----- nvinfo : EIATTR_CBANK_PARAM_SIZE
	.align		4
.L_17:
        /*0064*/ 	.byte	0x03, 0x19
        /*0066*/ 	.short	0x001c


	//----- nvinfo : EIATTR_PARAM_CBANK
	.align		4
        /*0068*/ 	.byte	0x04, 0x0a
        /*006a*/ 	.short	(.L_19 - .L_18)
	.align		4
.L_18:
        /*006c*/ 	.word	index@(.nv.constant0._Z10vector_addPfS_S_i)
        /*0070*/ 	.short	0x0380
        /*0072*/ 	.short	0x001c


	//----- nvinfo : EIATTR_SW_WAR
	.align		4
.L_19:
        /*0074*/ 	.byte	0x04, 0x36
        /*0076*/ 	.short	(.L_21 - .L_20)
.L_20:
        /*0078*/ 	.word	0x00000008
.L_21:


//--------------------- .nv.callgraph             --------------------------
	.section	.nv.callgraph,"",@"SHT_CUDA_CALLGRAPH"
	.align	4
	.sectionentsize	8
	.align		4
        /*0000*/ 	.word	0x00000000
	.align		4
        /*0004*/ 	.word	0xffffffff
	.align		4
        /*0008*/ 	.word	0x00000000
	.align		4
        /*000c*/ 	.word	0xfffffffe
	.align		4
        /*0010*/ 	.word	0x00000000
	.align		4
        /*0014*/ 	.word	0xfffffffd
	.align		4
        /*0018*/ 	.word	0x00000000
	.align		4
        /*001c*/ 	.word	0xfffffffc


//--------------------- .text._Z10vector_addPfS_S_i --------------------------
	.section	.text._Z10vector_addPfS_S_i,"ax",@progbits
	.align	128
        .global         _Z10vector_addPfS_S_i
        .type           _Z10vector_addPfS_S_i,@function
        .size           _Z10vector_addPfS_S_i,(.L_x_1 - _Z10vector_addPfS_S_i)
        .other          _Z10vector_addPfS_S_i,@"STO_CUDA_ENTRY STV_DEFAULT"
_Z10vector_addPfS_S_i:
.text._Z10vector_addPfS_S_i:
[----:B------:R-:W-:Y:S01]  /*0000*/  LDC R1, c[0x0][0x37c] ;  /* 0x0000df00ff017b82 */ /* 0x000fe20000000800 */
[----:B------:R-:W0:Y:S07]  /*0010*/  S2R R0, SR_TID.X ;  /* 0x0000000000007919 */ /* 0x000e2e0000002100 */
[----:B------:R-:W0:Y:S01]  /*0020*/  S2UR UR4, SR_CTAID.X ;  /* 0x00000000000479c3 */ /* 0x000e220000002500 */
[----:B------:R-:W1:Y:S07]  /*0030*/  LDCU UR5, c[0x0][0x398] ;  /* 0x00007300ff0577ac */ /* 0x000e6e0008000800 */
[----:B------:R-:W0:Y:S02]  /*0040*/  LDC R9, c[0x0][0x360] ;  /* 0x0000d800ff097b82 */ /* 0x000e240000000800 */
[----:B0-----:R-:W-:-:S05]  /*0050*/  IMAD R9, R9, UR4, R0 ;  /* 0x0000000409097c24 */ /* 0x001fca000f8e0200 */
[----:B-1----:R-:W-:-:S13]  /*0060*/  ISETP.GT.AND P0, PT, R9, UR5, PT ;  /* 0x0000000509007c0c */ /* 0x002fda000bf04270 */
[----:B------:R-:W-:Y:S05]  /*0070*/  @P0 EXIT ;  /* 0x000000000000094d */ /* 0x000fea0003800000 */
[----:B------:R-:W0:Y:S01]  /*0080*/  LDC.64 R2, c[0x0][0x388] ;  /* 0x0000e200ff027b82 */ /* 0x000e220000000a00 */
[----:B------:R-:W1:Y:S07]  /*0090*/  LDCU.64 UR4, c[0x0][0x358] ;  /* 0x00006b00ff0477ac */ /* 0x000e6e0008000a00 */
[----:B------:R-:W2:Y:S08]  /*00a0*/  LDC.64 R4, c[0x0][0x390] ;  /* 0x0000e400ff047b82 */ /* 0x000eb00000000a00 */
[----:B------:R-:W3:Y:S01]  /*00b0*/  LDC.64 R6, c[0x0][0x380] ;  /* 0x0000e000ff067b82 */ /* 0x000ee20000000a00 */
[----:B0-----:R-:W-:-:S06]  /*00c0*/  IMAD.WIDE R2, R9, 0x4, R2 ;  /* 0x0000000409027825 */ /* 0x001fcc00078e0202 */
[----:B-1----:R-:W4:Y:S01]  /*00d0*/  LDG.E R2, desc[UR4][R2.64] ;  /* 0x0000000402027981 */ /* 0x002f22000c1e1900 */
[----:B--2---:R-:W-:-:S06]  /*00e0*/  IMAD.WIDE R4, R9, 0x4, R4 ;  /* 0x0000000409047825 */ /* 0x004fcc00078e0204 */
[----:B------:R-:W4:Y:S01]  /*00f0*/  LDG.E R5, desc[UR4][R4.64] ;  /* 0x0000000404057981 */ /* 0x000f22000c1e1900 */
[----:B---3--:R-:W-:-:S04]  /*0100*/  IMAD.WIDE R6, R9, 0x4, R6 ;  /* 0x0000000409067825 */ /* 0x008fc800078e0206 */
[----:B----4-:R-:W-:-:S05]  /*0110*/  FADD R9, R2, R5 ;  /* 0x0000000502097221 */ /* 0x010fca0000000000 */
[----:B------:R-:W-:Y:S01]  /*0120*/  STG.E desc[UR4][R6.64], R9 ;  /* 0x0000000906007986 */ /* 0x000fe2000c101904 */
[----:B------:R-:W-:Y:S05]  /*0130*/  EXIT ;  /* 0x000000000000794d */ /* 0x000fea0003800000 */
.L_x_0:
[----:B------:R-:W-:-:S00]  /*0140*/  BRA `(.L_x_0) ;  /* 0xfffffffc00fc7947 */ /* 0x000fc0000383ffff */
[----:B------:R-:W-:-:S00]  /*0150*/  NOP ;  /* 0x0000000000007918 */ /* 0x000fc00000000000 */
        /* <DEDUP_REMOVED lines=10> */
.L_x_1:


//--------------------- .nv.shared.reserved.0     --------------------------
	.section	.nv.shared.reserved.0,"aw",@nobits
	.weak		__nv_reservedSMEM_offset_0_alias
	.size		__nv_reservedSMEM_offset_0_alias, 0, 64
	.other		__nv_reservedSMEM_offset_0_alias,@"STO_CUDA_RESERVED_SHARED STV_DEFAULT"
__nv_reservedSMEM_offset_0_alias:
	.zero		0
	.zero		64


//--------------------- .nv.constant0._Z10vector_addPfS_S_i --------------------------
	.section	.nv.constant0._Z10vector_addPfS_S_i,"a",@progbits
	.sectionflags	@""
	.align	4
.nv.constant0._Z10vector_addPfS_S_i:
	.zero		924


//--------------------- SYMBOLS --------------------------

	.type		.nv.reservedSmem.offset0,@object
	.size		.nv.reservedSmem.offset0,0x4
